	.headerflags	@"EF_CUDA_TEXMODE_UNIFIED EF_CUDA_64BIT_ADDRESS EF_CUDA_ACCELERATORS EF_CUDA_SM90 EF_CUDA_VIRTUAL_SM(EF_CUDA_SM90)"
	.elftype	@"ET_EXEC"


//--------------------- .nv.info                  --------------------------
	.section	.nv.info,"",@"SHT_CUDA_INFO"
	.align	4


	//----- nvinfo : EIATTR_REGCOUNT
	.align		4
        /*0000*/ 	.byte	0x04, 0x2f
        /*0002*/ 	.short	(.L_1 - .L_0)
	.align		4
.L_0:
        /*0004*/ 	.word	index@(triton_poi_fused_add_unsqueeze_5)
        /*0008*/ 	.word	0x00000028


	//----- nvinfo : EIATTR_MIN_STACK_SIZE
	.align		4
.L_1:
        /*000c*/ 	.byte	0x04, 0x12
        /*000e*/ 	.short	(.L_3 - .L_2)
	.align		4
.L_2:
        /*0010*/ 	.word	index@(triton_poi_fused_add_unsqueeze_5)
        /*0014*/ 	.word	0x00000000


	//----- nvinfo : EIATTR_FRAME_SIZE
	.align		4
.L_3:
        /*0018*/ 	.byte	0x04, 0x11
        /*001a*/ 	.short	(.L_5 - .L_4)
	.align		4
.L_4:
        /*001c*/ 	.word	index@(triton_poi_fused_add_unsqueeze_5)
        /*0020*/ 	.word	0x00000000


	//----- nvinfo : EIATTR_MIN_STACK_SIZE
	.align		4
.L_5:
        /*0024*/ 	.byte	0x04, 0x12
        /*0026*/ 	.short	(.L_7 - .L_6)
	.align		4
.L_6:
        /*0028*/ 	.word	index@(triton_poi_fused_add_unsqueeze_5)
        /*002c*/ 	.word	0x00000000
.L_7:


//--------------------- .nv.info.triton_poi_fused_add_unsqueeze_5 --------------------------
	.section	.nv.info.triton_poi_fused_add_unsqueeze_5,"",@"SHT_CUDA_INFO"
	.sectionflags	@""
	.align	4


	//----- nvinfo : EIATTR_CUDA_API_VERSION
	.align		4
        /*0000*/ 	.byte	0x04, 0x37
        /*0002*/ 	.short	(.L_9 - .L_8)
.L_8:
        /*0004*/ 	.word	0x0000007c


	//----- nvinfo : EIATTR_KPARAM_INFO
	.align		4
.L_9:
        /*0008*/ 	.byte	0x04, 0x17
        /*000a*/ 	.short	(.L_11 - .L_10)
.L_10:
        /*000c*/ 	.word	0x00000000
        /*0010*/ 	.short	0x0009
        /*0012*/ 	.short	0x0044
        /*0014*/ 	.byte	0x00, 0xf0, 0x11, 0x00


	//----- nvinfo : EIATTR_KPARAM_INFO
	.align		4
.L_11:
        /*0018*/ 	.byte	0x04, 0x17
        /*001a*/ 	.short	(.L_13 - .L_12)
.L_12:
        /*001c*/ 	.word	0x00000000
        /*0020*/ 	.short	0x0008
        /*0022*/ 	.short	0x0040
        /*0024*/ 	.byte	0x00, 0xf0, 0x11, 0x00


	//----- nvinfo : EIATTR_KPARAM_INFO
	.align		4
.L_13:
        /*0028*/ 	.byte	0x04, 0x17
        /*002a*/ 	.short	(.L_15 - .L_14)
.L_14:
        /*002c*/ 	.word	0x00000000
        /*0030*/ 	.short	0x0007
        /*0032*/ 	.short	0x0038
        /*0034*/ 	.byte	0x00, 0xf4, 0x21, 0x00


	//----- nvinfo : EIATTR_KPARAM_INFO
	.align		4
.L_15:
        /*0038*/ 	.byte	0x04, 0x17
        /*003a*/ 	.short	(.L_17 - .L_16)
.L_16:
        /*003c*/ 	.word	0x00000000
        /*0040*/ 	.short	0x0006
        /*0042*/ 	.short	0x0030
        /*0044*/ 	.byte	0x00, 0xf4, 0x21, 0x00


	//----- nvinfo : EIATTR_KPARAM_INFO
	.align		4
.L_17:
        /*0048*/ 	.byte	0x04, 0x17
        /*004a*/ 	.short	(.L_19 - .L_18)
.L_18:
        /*004c*/ 	.word	0x00000000
        /*0050*/ 	.short	0x0005
        /*0052*/ 	.short	0x0028
        /*0054*/ 	.byte	0x00, 0xf4, 0x21, 0x00


	//----- nvinfo : EIATTR_KPARAM_INFO
	.align		4
.L_19:
        /*0058*/ 	.byte	0x04, 0x17
        /*005a*/ 	.short	(.L_21 - .L_20)
.L_20:
        /*005c*/ 	.word	0x00000000
        /*0060*/ 	.short	0x0004
        /*0062*/ 	.short	0x0020
        /*0064*/ 	.byte	0x00, 0xf4, 0x21, 0x00


	//----- nvinfo : EIATTR_KPARAM_INFO
	.align		4
.L_21:
        /*0068*/ 	.byte	0x04, 0x17
        /*006a*/ 	.short	(.L_23 - .L_22)
.L_22:
        /*006c*/ 	.word	0x00000000
        /*0070*/ 	.short	0x0003
        /*0072*/ 	.short	0x0018
        /*0074*/ 	.byte	0x00, 0xf4, 0x21, 0x00


	//----- nvinfo : EIATTR_KPARAM_INFO
	.align		4
.L_23:
        /*0078*/ 	.byte	0x04, 0x17
        /*007a*/ 	.short	(.L_25 - .L_24)
.L_24:
        /*007c*/ 	.word	0x00000000
        /*0080*/ 	.short	0x0002
        /*0082*/ 	.short	0x0010
        /*0084*/ 	.byte	0x00, 0xf4, 0x21, 0x00


	//----- nvinfo : EIATTR_KPARAM_INFO
	.align		4
.L_25:
        /*0088*/ 	.byte	0x04, 0x17
        /*008a*/ 	.short	(.L_27 - .L_26)
.L_26:
        /*008c*/ 	.word	0x00000000
        /*0090*/ 	.short	0x0001
        /*0092*/ 	.short	0x0008
        /*0094*/ 	.byte	0x00, 0xf4, 0x21, 0x00


	//----- nvinfo : EIATTR_KPARAM_INFO
	.align		4
.L_27:
        /*0098*/ 	.byte	0x04, 0x17
        /*009a*/ 	.short	(.L_29 - .L_28)
.L_28:
        /*009c*/ 	.word	0x00000000
        /*00a0*/ 	.short	0x0000
        /*00a2*/ 	.short	0x0000
        /*00a4*/ 	.byte	0x00, 0xf4, 0x21, 0x00


	//----- nvinfo : EIATTR_SPARSE_MMA_MASK
	.align		4
.L_29:
        /*00a8*/ 	.byte	0x03, 0x50
        /*00aa*/ 	.short	0x0000


	//----- nvinfo : EIATTR_MAXREG_COUNT
	.align		4
        /*00ac*/ 	.byte	0x03, 0x1b
        /*00ae*/ 	.short	0x00ff


	//----- nvinfo : EIATTR_EXIT_INSTR_OFFSETS
	.align		4
        /*00b0*/ 	.byte	0x04, 0x1c
        /*00b2*/ 	.short	(.L_31 - .L_30)


	//   ....[0]....
.L_30:
        /*00b4*/ 	.word	0x00000a00


	//   ....[1]....
        /*00b8*/ 	.word	0x00000a40


	//----- nvinfo : EIATTR_REQNTID
	.align		4
.L_31:
        /*00bc*/ 	.byte	0x04, 0x10
        /*00be*/ 	.short	(.L_33 - .L_32)
.L_32:
        /*00c0*/ 	.word	0x00000080
        /*00c4*/ 	.word	0x00000001
        /*00c8*/ 	.word	0x00000001


	//----- nvinfo : EIATTR_CBANK_PARAM_SIZE
	.align		4
.L_33:
        /*00cc*/ 	.byte	0x03, 0x19
        /*00ce*/ 	.short	0x0048


	//----- nvinfo : EIATTR_PARAM_CBANK
	.align		4
        /*00d0*/ 	.byte	0x04, 0x0a
        /*00d2*/ 	.short	(.L_35 - .L_34)
	.align		4
.L_34:
        /*00d4*/ 	.word	index@(.nv.constant0.triton_poi_fused_add_unsqueeze_5)
        /*00d8*/ 	.short	0x0210
        /*00da*/ 	.short	0x0048


	//----- nvinfo : EIATTR_SW_WAR
	.align		4
.L_35:
        /*00dc*/ 	.byte	0x04, 0x36
        /*00de*/ 	.short	(.L_37 - .L_36)
.L_36:
        /*00e0*/ 	.word	0x00000008
.L_37:


//--------------------- .nv.callgraph             --------------------------
	.section	.nv.callgraph,"",@"SHT_CUDA_CALLGRAPH"
	.align	4
	.sectionentsize	8
	.align		4
        /*0000*/ 	.word	0x00000000
	.align		4
        /*0004*/ 	.word	0xffffffff
	.align		4
        /*0008*/ 	.word	0x00000000
	.align		4
        /*000c*/ 	.word	0xfffffffe
	.align		4
        /*0010*/ 	.word	0x00000000
	.align		4
        /*0014*/ 	.word	0xfffffffd
	.align		4
        /*0018*/ 	.word	0x00000000
	.align		4
        /*001c*/ 	.word	0xfffffffc


//--------------------- .text.triton_poi_fused_add_unsqueeze_5 --------------------------
	.section	.text.triton_poi_fused_add_unsqueeze_5,"ax",@progbits
	.sectionflags	@"SHF_BARRIERS=1"
	.align	128
        .global         triton_poi_fused_add_unsqueeze_5
        .type           triton_poi_fused_add_unsqueeze_5,@function
        .size           triton_poi_fused_add_unsqueeze_5,(.L_x_1 - triton_poi_fused_add_unsqueeze_5)
        .other          triton_poi_fused_add_unsqueeze_5,@"STO_CUDA_ENTRY STV_DEFAULT"
triton_poi_fused_add_unsqueeze_5:
.text.triton_poi_fused_add_unsqueeze_5:
[----:B------:R-:W0:Y:S01]  /*0000*/  LDC R1, c[0x0][0x28] ;  /* 0x00000a00ff017b82 */ /* 0x000e220000000800 */
[----:B------:R-:W1:Y:S07]  /*0010*/  S2R R31, SR_CTAID.X ;  /* 0x00000000001f7919 */ /* 0x000e6e0000002500 */
[----:B------:R-:W2:Y:S01]  /*0020*/  LDC.64 R12, c[0x0][0x210] ;  /* 0x00008400ff0c7b82 */ /* 0x000ea20000000a00 */
[----:B------:R-:W-:Y:S02]  /*0030*/  CS2R R8, SRZ ;  /* 0x0000000000087805 */ /* 0x000fe4000001ff00 */
[----:B------:R-:W-:Y:S01]  /*0040*/  CS2R R10, SRZ ;  /* 0x00000000000a7805 */ /* 0x000fe2000001ff00 */
[----:B------:R-:W3:Y:S01]  /*0050*/  S2R R0, SR_TID.X ;  /* 0x0000000000007919 */ /* 0x000ee20000002100 */
[----:B------:R-:W-:-:S02]  /*0060*/  CS2R R24, SRZ ;  /* 0x0000000000187805 */ /* 0x000fc4000001ff00 */
[----:B------:R-:W-:Y:S01]  /*0070*/  CS2R R26, SRZ ;  /* 0x00000000001a7805 */ /* 0x000fe2000001ff00 */
[----:B------:R-:W-:Y:S01]  /*0080*/  ULDC.64 UR6, c[0x0][0x208] ;  /* 0x0000820000067ab9 */ /* 0x000fe20000000a00 */
[----:B------:R-:W4:Y:S01]  /*0090*/  S2R R28, SR_CTAID.Y ;  /* 0x00000000001c7919 */ /* 0x000f220000002600 */
[----:B------:R-:W5:Y:S08]  /*00a0*/  LDC.64 R14, c[0x0][0x218] ;  /* 0x00008600ff0e7b82 */ /* 0x000f700000000a00 */
[----:B------:R-:W5:Y:S01]  /*00b0*/  LDC.64 R2, c[0x0][0x220] ;  /* 0x00008800ff027b82 */ /* 0x000f620000000a00 */
[----:B-1----:R-:W-:-:S02]  /*00c0*/  IMAD.SHL.U32 R31, R31, 0x40, RZ ;  /* 0x000000401f1f7824 */ /* 0x002fc400078e00ff */
[----:B---3--:R-:W-:Y:S01]  /*00d0*/  IMAD.SHL.U32 R30, R0, 0x4, RZ ;  /* 0x00000004001e7824 */ /* 0x008fe200078e00ff */
[----:B------:R-:W-:Y:S02]  /*00e0*/  SHF.R.U32.HI R17, RZ, 0x4, R0 ;  /* 0x00000004ff117819 */ /* 0x000fe40000011600 */
[----:B----4-:R-:W-:Y:S02]  /*00f0*/  SHF.L.U32 R28, R28, 0x4, RZ ;  /* 0x000000041c1c7819 */ /* 0x010fe400000006ff */
[----:B------:R-:W-:Y:S02]  /*0100*/  LOP3.LUT R33, R31, 0x3c, R30, 0xf8, !PT ;  /* 0x0000003c1f217812 */ /* 0x000fe400078ef81e */
[----:B------:R-:W-:Y:S02]  /*0110*/  SGXT.U32 R17, R17, 0x3 ;  /* 0x000000031111781a */ /* 0x000fe40000000000 */
[----:B------:R-:W-:Y:S02]  /*0120*/  ISETP.GE.AND P0, PT, R33, 0x100, PT ;  /* 0x000001002100780c */ /* 0x000fe40003f06270 */
[----:B------:R-:W-:-:S04]  /*0130*/  LOP3.LUT R34, R28, R17, RZ, 0xfc, !PT ;  /* 0x000000111c227212 */ /* 0x000fc800078efcff */
[C---:B------:R-:W-:Y:S01]  /*0140*/  ISETP.LT.AND P1, PT, R34.reuse, 0x10, !P0 ;  /* 0x000000102200780c */ /* 0x040fe20004721270 */
[----:B------:R-:W-:Y:S01]  /*0150*/  IMAD R34, R34, 0x100, R33 ;  /* 0x0000010022227824 */ /* 0x000fe200078e0221 */
[----:B------:R-:W-:-:S03]  /*0160*/  CS2R R20, SRZ ;  /* 0x0000000000147805 */ /* 0x000fc6000001ff00 */
[----:B--2---:R-:W-:Y:S01]  /*0170*/  IMAD.WIDE R4, R34, 0x4, R12 ;  /* 0x0000000422047825 */ /* 0x004fe200078e020c */
[----:B------:R-:W-:-:S03]  /*0180*/  CS2R R22, SRZ ;  /* 0x0000000000167805 */ /* 0x000fc6000001ff00 */
[----:B-----5:R-:W-:-:S04]  /*0190*/  IMAD.WIDE R6, R34, 0x4, R14 ;  /* 0x0000000422067825 */ /* 0x020fc800078e020e */
[----:B0-----:R-:W-:Y:S01]  /*01a0*/  IMAD.WIDE R36, R34, 0x4, R2 ;  /* 0x0000000422247825 */ /* 0x001fe200078e0202 */
[----:B------:R0:W2:Y:S04]  /*01b0*/  @P1 LDG.E.EL.128 R8, desc[UR6][R4.64] ;  /* 0x0000000604081981 */ /* 0x0000a8000c2e1d00 */
[----:B------:R1:W2:Y:S01]  /*01c0*/  @P1 LDG.E.EL.128 R24, desc[UR6][R6.64] ;  /* 0x0000000606181981 */ /* 0x0002a2000c2e1d00 */
[----:B------:R-:W-:-:S03]  /*01d0*/  LOP3.LUT R17, R28, 0x8, R17, 0xfe, !PT ;  /* 0x000000081c117812 */ /* 0x000fc600078efe11 */
[----:B------:R3:W4:Y:S01]  /*01e0*/  @P1 LDG.E.EL.128 R20, desc[UR6][R36.64] ;  /* 0x0000000624141981 */ /* 0x000722000c2e1d00 */
[C---:B------:R-:W-:Y:S02]  /*01f0*/  ISETP.LT.AND P0, PT, R17.reuse, 0x10, !P0 ;  /* 0x000000101100780c */ /* 0x040fe40004701270 */
[----:B------:R-:W-:Y:S02]  /*0200*/  CS2R R18, SRZ ;  /* 0x0000000000127805 */ /* 0x000fe4000001ff00 */
[----:B------:R-:W-:Y:S02]  /*0210*/  LEA R33, R17, R33, 0x8 ;  /* 0x0000002111217211 */ /* 0x000fe400078e40ff */
[----:B------:R-:W-:Y:S02]  /*0220*/  CS2R R16, SRZ ;  /* 0x0000000000107805 */ /* 0x000fe4000001ff00 */
[----:B0-----:R-:W-:Y:S02]  /*0230*/  CS2R R4, SRZ ;  /* 0x0000000000047805 */ /* 0x001fe4000001ff00 */
[----:B-1----:R-:W-:Y:S01]  /*0240*/  CS2R R6, SRZ ;  /* 0x0000000000067805 */ /* 0x002fe2000001ff00 */
[----:B------:R-:W-:-:S04]  /*0250*/  IMAD.WIDE R12, R33, 0x4, R12 ;  /* 0x00000004210c7825 */ /* 0x000fc800078e020c */
[C---:B---3--:R-:W-:Y:S01]  /*0260*/  IMAD.WIDE R36, R33.reuse, 0x4, R14 ;  /* 0x0000000421247825 */ /* 0x048fe200078e020e */
[----:B------:R-:W-:Y:S01]  /*0270*/  CS2R R14, SRZ ;  /* 0x00000000000e7805 */ /* 0x000fe2000001ff00 */
[----:B------:R0:W3:Y:S02]  /*0280*/  @P0 LDG.E.EL.128 R16, desc[UR6][R12.64] ;  /* 0x000000060c100981 */ /* 0x0000e4000c2e1d00 */
[----:B------:R-:W-:Y:S02]  /*0290*/  IMAD.WIDE R2, R33, 0x4, R2 ;  /* 0x0000000421027825 */ /* 0x000fe400078e0202 */
[----:B------:R1:W3:Y:S01]  /*02a0*/  @P0 LDG.E.EL.128 R4, desc[UR6][R36.64] ;  /* 0x0000000624040981 */ /* 0x0002e2000c2e1d00 */
[----:B0-----:R-:W-:Y:S01]  /*02b0*/  CS2R R12, SRZ ;  /* 0x00000000000c7805 */ /* 0x001fe2000001ff00 */
[----:B------:R-:W0:Y:S01]  /*02c0*/  S2R R32, SR_TID.X ;  /* 0x0000000000207919 */ /* 0x000e220000002100 */
[----:B------:R-:W5:Y:S04]  /*02d0*/  S2UR UR5, SR_CgaCtaId ;  /* 0x00000000000579c3 */ /* 0x000f680000008800 */
[----:B------:R1:W3:Y:S01]  /*02e0*/  @P0 LDG.E.EL.128 R12, desc[UR6][R2.64] ;  /* 0x00000006020c0981 */ /* 0x0002e2000c2e1d00 */
[----:B------:R-:W-:Y:S01]  /*02f0*/  LOP3.LUT R30, R28, 0xc, R30, 0xf8, !PT ;  /* 0x0000000c1c1e7812 */ /* 0x000fe200078ef81e */
[----:B------:R-:W-:-:S02]  /*0300*/  UMOV UR4, 0x400 ;  /* 0x0000040000047882 */ /* 0x000fc40000000000 */
[----:B-1----:R-:W1:Y:S01]  /*0310*/  LDC.64 R36, c[0x0][0x228] ;  /* 0x00008a00ff247b82 */ /* 0x002e620000000a00 */
[----:B------:R-:W-:-:S04]  /*0320*/  SHF.R.U32.HI R2, RZ, 0x2, R0 ;  /* 0x00000002ff027819 */ /* 0x000fc80000011600 */
[----:B------:R-:W-:-:S04]  /*0330*/  SGXT.U32 R2, R2, 0x5 ;  /* 0x000000050202781a */ /* 0x000fc80000000000 */
[----:B------:R-:W-:Y:S01]  /*0340*/  LOP3.LUT R31, R31, R2, RZ, 0xfc, !PT ;  /* 0x000000021f1f7212 */ /* 0x000fe200078efcff */
[----:B-----5:R-:W-:Y:S01]  /*0350*/  UPRMT UR4, UR5, 0x654, UR4 ;  /* 0x0000065405047896 */ /* 0x020fe20008000004 */
[----:B0-----:R-:W-:Y:S01]  /*0360*/  IMAD.SHL.U32 R28, R32, 0x40, RZ ;  /* 0x00000040201c7824 */ /* 0x001fe200078e00ff */
[----:B------:R-:W-:-:S04]  /*0370*/  SHF.R.U32.HI R29, RZ, 0x4, R32 ;  /* 0x00000004ff1d7819 */ /* 0x000fc80000011620 */
[----:B------:R-:W-:Y:S02]  /*0380*/  SGXT.U32 R29, R29, 0x3 ;  /* 0x000000031d1d781a */ /* 0x000fe40000000000 */
[----:B------:R-:W-:-:S04]  /*0390*/  LOP3.LUT R28, R28, 0x3c0, RZ, 0xc0, !PT ;  /* 0x000003c01c1c7812 */ /* 0x000fc800078ec0ff */
[----:B------:R-:W-:Y:S02]  /*03a0*/  LOP3.LUT R29, R28, R29, RZ, 0xfc, !PT ;  /* 0x0000001d1c1d7212 */ /* 0x000fe400078efcff */
[----:B------:R-:W-:-:S05]  /*03b0*/  IADD3 R28, R28, UR4, RZ ;  /* 0x000000041c1c7c10 */ /* 0x000fca000fffe0ff */
[----:B------:R-:W-:Y:S02]  /*03c0*/  IMAD R0, R29, 0x4, R28 ;  /* 0x000000041d007824 */ /* 0x000fe400078e021c */
[----:B--2---:R-:W-:Y:S01]  /*03d0*/  FADD R35, R24, R8 ;  /* 0x0000000818237221 */ /* 0x004fe20000000000 */
[----:B------:R-:W-:Y:S01]  /*03e0*/  FADD R25, R25, R9 ;  /* 0x0000000919197221 */ /* 0x000fe20000000000 */
[----:B------:R-:W-:Y:S01]  /*03f0*/  FADD R26, R26, R10 ;  /* 0x0000000a1a1a7221 */ /* 0x000fe20000000000 */
[----:B------:R-:W-:Y:S01]  /*0400*/  FADD R27, R27, R11 ;  /* 0x0000000b1b1b7221 */ /* 0x000fe20000000000 */
[----:B----4-:R-:W-:Y:S01]  /*0410*/  FADD R2, R35, R20 ;  /* 0x0000001423027221 */ /* 0x010fe20000000000 */
[----:B------:R-:W-:Y:S01]  /*0420*/  FADD R3, R25, R21 ;  /* 0x0000001519037221 */ /* 0x000fe20000000000 */
[----:B------:R-:W-:Y:S01]  /*0430*/  FADD R28, R26, R22 ;  /* 0x000000161a1c7221 */ /* 0x000fe20000000000 */
[----:B------:R-:W-:Y:S01]  /*0440*/  FADD R29, R27, R23 ;  /* 0x000000171b1d7221 */ /* 0x000fe20000000000 */
[----:B------:R1:W-:Y:S01]  /*0450*/  STS [R0+0x50], R25 ;  /* 0x0000501900007388 */ /* 0x0003e20000000800 */
[----:B------:R-:W-:-:S02]  /*0460*/  CS2R R20, SRZ ;  /* 0x0000000000147805 */ /* 0x000fc4000001ff00 */
[----:B------:R-:W-:Y:S01]  /*0470*/  CS2R R22, SRZ ;  /* 0x0000000000167805 */ /* 0x000fe2000001ff00 */
[----:B------:R-:W-:Y:S04]  /*0480*/  STS [R0+0xa0], R26 ;  /* 0x0000a01a00007388 */ /* 0x000fe80000000800 */
[----:B------:R0:W-:Y:S01]  /*0490*/  STS [R0+0xf0], R27 ;  /* 0x0000f01b00007388 */ /* 0x0001e20000000800 */
[----:B-1----:R-:W-:-:S03]  /*04a0*/  IMAD.WIDE R24, R34, 0x4, R36 ;  /* 0x0000000422187825 */ /* 0x002fc600078e0224 */
[----:B------:R1:W-:Y:S04]  /*04b0*/  STS [R0], R35 ;  /* 0x0000002300007388 */ /* 0x0003e80000000800 */
[----:B------:R2:W4:Y:S01]  /*04c0*/  @P1 LDG.E.EL.128 R20, desc[UR6][R24.64] ;  /* 0x0000000618141981 */ /* 0x000522000c2e1d00 */
[----:B------:R-:W-:Y:S01]  /*04d0*/  IMAD.WIDE R36, R33, 0x4, R36 ;  /* 0x0000000421247825 */ /* 0x000fe200078e0224 */
[----:B0-----:R-:W-:-:S03]  /*04e0*/  CS2R R26, SRZ ;  /* 0x00000000001a7805 */ /* 0x001fc6000001ff00 */
[----:B---3--:R-:W-:Y:S01]  /*04f0*/  FADD R5, R5, R17 ;  /* 0x0000001105057221 */ /* 0x008fe20000000000 */
[----:B-1----:R-:W-:-:S04]  /*0500*/  FADD R35, R4, R16 ;  /* 0x0000001004237221 */ /* 0x002fc80000000000 */
[----:B------:R0:W-:Y:S01]  /*0510*/  STS [R0+0x70], R5 ;  /* 0x0000700500007388 */ /* 0x0001e20000000800 */
[----:B--2---:R-:W-:Y:S01]  /*0520*/  CS2R R24, SRZ ;  /* 0x0000000000187805 */ /* 0x004fe2000001ff00 */
[----:B------:R-:W-:Y:S02]  /*0530*/  FADD R13, R5, R13 ;  /* 0x0000000d050d7221 */ /* 0x000fe40000000000 */
[----:B------:R1:W-:Y:S01]  /*0540*/  STS [R0+0x20], R35 ;  /* 0x0000202300007388 */ /* 0x0003e20000000800 */
[----:B------:R-:W-:-:S03]  /*0550*/  FADD R12, R35, R12 ;  /* 0x0000000c230c7221 */ /* 0x000fc60000000000 */
[----:B------:R2:W3:Y:S01]  /*0560*/  @P0 LDG.E.EL.128 R24, desc[UR6][R36.64] ;  /* 0x0000000624180981 */ /* 0x0004e2000c2e1d00 */
[----:B------:R-:W-:Y:S01]  /*0570*/  FADD R6, R6, R18 ;  /* 0x0000001206067221 */ /* 0x000fe20000000000 */
[----:B0-----:R-:W1:Y:S03]  /*0580*/  LDC.64 R4, c[0x0][0x230] ;  /* 0x00008c00ff047b82 */ /* 0x001e660000000a00 */
[----:B------:R-:W-:Y:S01]  /*0590*/  FADD R14, R6, R14 ;  /* 0x0000000e060e7221 */ /* 0x000fe20000000000 */
[----:B------:R-:W-:Y:S01]  /*05a0*/  STS [R0+0xc0], R6 ;  /* 0x0000c00600007388 */ /* 0x000fe20000000800 */
[C---:B--2---:R-:W-:Y:S02]  /*05b0*/  SHF.L.U32 R36, R32.reuse, 0x2, RZ ;  /* 0x0000000220247819 */ /* 0x044fe400000006ff */
[----:B------:R-:W-:-:S04]  /*05c0*/  LOP3.LUT R32, R32, 0x7c, RZ, 0xc0, !PT ;  /* 0x0000007c20207812 */ /* 0x000fc800078ec0ff */
[----:B------:R-:W-:Y:S01]  /*05d0*/  LEA R32, R32, UR4, 0x2 ;  /* 0x0000000420207c11 */ /* 0x000fe2000f8e10ff */
[----:B-1----:R-:W-:-:S04]  /*05e0*/  IMAD.WIDE R34, R34, 0x4, R4 ;  /* 0x0000000422227825 */ /* 0x002fc800078e0204 */
[----:B------:R-:W-:Y:S01]  /*05f0*/  IMAD.WIDE R4, R33, 0x4, R4 ;  /* 0x0000000421047825 */ /* 0x000fe200078e0204 */
[----:B------:R0:W-:Y:S04]  /*0600*/  @P1 STG.E.128 desc[UR6][R34.64], R8 ;  /* 0x0000000822001986 */ /* 0x0001e8000c101d06 */
[----:B------:R1:W-:Y:S01]  /*0610*/  @P0 STG.E.128 desc[UR6][R4.64], R16 ;  /* 0x0000001004000986 */ /* 0x0003e2000c101d06 */
[----:B------:R-:W-:-:S04]  /*0620*/  ISETP.GE.AND P0, PT, R30, 0x10, PT ;  /* 0x000000101e00780c */ /* 0x000fc80003f06270 */
[----:B------:R-:W-:Y:S01]  /*0630*/  ISETP.LT.AND P1, PT, R31, 0x100, !P0 ;  /* 0x000001001f00780c */ /* 0x000fe20004721270 */
[----:B0-----:R-:W-:Y:S01]  /*0640*/  FADD R10, R7, R19 ;  /* 0x00000013070a7221 */ /* 0x001fe20000000000 */
[----:B------:R-:W-:Y:S01]  /*0650*/  LOP3.LUT R11, R36, 0x1fc, RZ, 0xc0, !PT ;  /* 0x000001fc240b7812 */ /* 0x000fe200078ec0ff */
[----:B------:R-:W0:Y:S01]  /*0660*/  LDC.64 R8, c[0x0][0x238] ;  /* 0x00008e00ff087b82 */ /* 0x000e220000000a00 */
[----:B-1----:R-:W-:Y:S02]  /*0670*/  LEA R17, R31, R30, 0x4 ;  /* 0x0000001e1f117211 */ /* 0x002fe400078e20ff */
[----:B------:R-:W-:Y:S01]  /*0680*/  STS [R0+0x110], R10 ;  /* 0x0001100a00007388 */ /* 0x000fe20000000800 */
[C---:B------:R-:W-:Y:S01]  /*0690*/  IMAD R32, R11.reuse, 0x4, R32 ;  /* 0x000000040b207824 */ /* 0x040fe200078e0220 */
[----:B------:R-:W-:Y:S01]  /*06a0*/  LOP3.LUT R33, R11, 0x200, RZ, 0xfc, !PT ;  /* 0x000002000b217812 */ /* 0x000fe200078efcff */
[----:B------:R-:W-:Y:S02]  /*06b0*/  FADD R15, R10, R15 ;  /* 0x0000000f0a0f7221 */ /* 0x000fe40000000000 */
[----:B------:R-:W-:Y:S01]  /*06c0*/  BAR.SYNC.DEFER_BLOCKING 0x0 ;  /* 0x0000000000007b1d */ /* 0x000fe20000010000 */
[----:B------:R-:W-:-:S02]  /*06d0*/  LOP3.LUT R31, R31, 0x20, RZ, 0xfc, !PT ;  /* 0x000000201f1f7812 */ /* 0x000fc400078efcff */
[----:B------:R-:W-:Y:S02]  /*06e0*/  LOP3.LUT R33, R33, 0x3f0, RZ, 0xc0, !PT ;  /* 0x000003f021217812 */ /* 0x000fe400078ec0ff */
[C---:B------:R-:W-:Y:S02]  /*06f0*/  ISETP.LT.AND P0, PT, R31.reuse, 0x100, !P0 ;  /* 0x000001001f00780c */ /* 0x040fe40004701270 */
[----:B------:R-:W-:Y:S01]  /*0700*/  LEA R30, R31, R30, 0x4 ;  /* 0x0000001e1f1e7211 */ /* 0x000fe200078e20ff */
[----:B------:R-:W-:-:S05]  /*0710*/  VIADD R34, R33, UR4 ;  /* 0x0000000421227c36 */ /* 0x000fca0008000000 */
[----:B------:R-:W-:Y:S01]  /*0720*/  LEA R16, R11, R34, 0x2 ;  /* 0x000000220b107211 */ /* 0x000fe200078e10ff */
[----:B0-----:R-:W-:-:S04]  /*0730*/  IMAD.WIDE R18, R17, 0x4, R8 ;  /* 0x0000000411127825 */ /* 0x001fc800078e0208 */
[----:B------:R-:W-:Y:S01]  /*0740*/  IMAD.WIDE R8, R30, 0x4, R8 ;  /* 0x000000041e087825 */ /* 0x000fe200078e0208 */
[----:B------:R-:W0:Y:S04]  /*0750*/  LDS.128 R4, [R32] ;  /* 0x0000000020047984 */ /* 0x000e280000000c00 */
[----:B0-----:R0:W-:Y:S04]  /*0760*/  @P1 STG.E.128 desc[UR6][R18.64], R4 ;  /* 0x0000000412001986 */ /* 0x0011e8000c101d06 */
[----:B------:R-:W1:Y:S01]  /*0770*/  LDS.128 R4, [R16+0x800] ;  /* 0x0008000010047984 */ /* 0x000e620000000c00 */
[----:B0-----:R-:W0:Y:S03]  /*0780*/  LDC.64 R18, c[0x0][0x240] ;  /* 0x00009000ff127b82 */ /* 0x001e260000000a00 */
[----:B-1----:R-:W-:Y:S05]  /*0790*/  @P0 STG.E.128 desc[UR6][R8.64], R4 ;  /* 0x0000000408000986 */ /* 0x002fea000c101d06 */
[----:B------:R-:W-:Y:S06]  /*07a0*/  BAR.SYNC.DEFER_BLOCKING 0x0 ;  /* 0x0000000000007b1d */ /* 0x000fec0000010000 */
[----:B------:R-:W-:Y:S04]  /*07b0*/  STS [R0], R2 ;  /* 0x0000000200007388 */ /* 0x000fe80000000800 */
[----:B------:R0:W-:Y:S04]  /*07c0*/  STS [R0+0x50], R3 ;  /* 0x0000500300007388 */ /* 0x0001e80000000800 */
[----:B------:R-:W-:Y:S04]  /*07d0*/  STS [R0+0xa0], R28 ;  /* 0x0000a01c00007388 */ /* 0x000fe80000000800 */
[----:B------:R-:W-:Y:S04]  /*07e0*/  STS [R0+0xf0], R29 ;  /* 0x0000f01d00007388 */ /* 0x000fe80000000800 */
[----:B------:R-:W-:Y:S04]  /*07f0*/  STS [R0+0x20], R12 ;  /* 0x0000200c00007388 */ /* 0x000fe80000000800 */
[----:B------:R-:W-:Y:S04]  /*0800*/  STS [R0+0x70], R13 ;  /* 0x0000700d00007388 */ /* 0x000fe80000000800 */
[----:B------:R-:W-:Y:S04]  /*0810*/  STS [R0+0xc0], R14 ;  /* 0x0000c00e00007388 */ /* 0x000fe80000000800 */
[----:B------:R-:W-:Y:S01]  /*0820*/  STS [R0+0x110], R15 ;  /* 0x0001100f00007388 */ /* 0x000fe20000000800 */
[----:B------:R-:W-:Y:S06]  /*0830*/  BAR.SYNC.DEFER_BLOCKING 0x0 ;  /* 0x0000000000007b1d */ /* 0x000fec0000010000 */
[----:B------:R-:W1:Y:S04]  /*0840*/  LDS.128 R4, [R32] ;  /* 0x0000000020047984 */ /* 0x000e680000000c00 */
[----:B------:R-:W2:Y:S01]  /*0850*/  LDS.128 R8, [R16+0x800] ;  /* 0x0008000010087984 */ /* 0x000ea20000000c00 */
[----:B----4-:R-:W-:Y:S01]  /*0860*/  FADD R31, R2, R20 ;  /* 0x00000014021f7221 */ /* 0x010fe20000000000 */
[----:B------:R-:W-:Y:S01]  /*0870*/  FADD R21, R3, R21 ;  /* 0x0000001503157221 */ /* 0x000fe20000000000 */
[----:B0-----:R-:W-:-:S04]  /*0880*/  IMAD.WIDE R2, R17, 0x4, R18 ;  /* 0x0000000411027825 */ /* 0x001fc800078e0212 */
[----:B------:R-:W-:Y:S01]  /*0890*/  FADD R23, R29, R23 ;  /* 0x000000171d177221 */ /* 0x000fe20000000000 */
[----:B------:R-:W-:Y:S01]  /*08a0*/  FADD R37, R28, R22 ;  /* 0x000000161c257221 */ /* 0x000fe20000000000 */
[----:B------:R-:W-:Y:S01]  /*08b0*/  IMAD.WIDE R18, R30, 0x4, R18 ;  /* 0x000000041e127825 */ /* 0x000fe200078e0212 */
[----:B-1----:R0:W-:Y:S04]  /*08c0*/  @P1 STG.E.128 desc[UR6][R2.64], R4 ;  /* 0x0000000402001986 */ /* 0x0021e8000c101d06 */
[----:B--2---:R-:W-:Y:S01]  /*08d0*/  @P0 STG.E.128 desc[UR6][R18.64], R8 ;  /* 0x0000000812000986 */ /* 0x004fe2000c101d06 */
[----:B------:R-:W-:Y:S01]  /*08e0*/  BAR.SYNC.DEFER_BLOCKING 0x0 ;  /* 0x0000000000007b1d */ /* 0x000fe20000010000 */
[----:B---3--:R-:W-:Y:S01]  /*08f0*/  FADD R25, R13, R25 ;  /* 0x000000190d197221 */ /* 0x008fe20000000000 */
[----:B------:R-:W-:Y:S01]  /*0900*/  FADD R29, R12, R24 ;  /* 0x000000180c1d7221 */ /* 0x000fe20000000000 */
[----:B------:R-:W-:Y:S01]  /*0910*/  FADD R13, R14, R26 ;  /* 0x0000001a0e0d7221 */ /* 0x000fe20000000000 */
[----:B------:R-:W-:-:S04]  /*0920*/  FADD R27, R15, R27 ;  /* 0x0000001b0f1b7221 */ /* 0x000fc80000000000 */
[----:B0-----:R-:W0:Y:S01]  /*0930*/  LDC.64 R4, c[0x0][0x248] ;  /* 0x00009200ff047b82 */ /* 0x001e220000000a00 */
[----:B------:R-:W-:Y:S04]  /*0940*/  STS [R0], R31 ;  /* 0x0000001f00007388 */ /* 0x000fe80000000800 */
[----:B------:R-:W-:Y:S04]  /*0950*/  STS [R0+0x50], R21 ;  /* 0x0000501500007388 */ /* 0x000fe80000000800 */
[----:B------:R-:W-:Y:S01]  /*0960*/  STS [R0+0xa0], R37 ;  /* 0x0000a02500007388 */ /* 0x000fe20000000800 */
[----:B0-----:R-:W-:-:S03]  /*0970*/  IMAD.WIDE R2, R17, 0x4, R4 ;  /* 0x0000000411027825 */ /* 0x001fc600078e0204 */
[----:B------:R-:W-:Y:S04]  /*0980*/  STS [R0+0xf0], R23 ;  /* 0x0000f01700007388 */ /* 0x000fe80000000800 */
[----:B------:R-:W-:Y:S04]  /*0990*/  STS [R0+0x20], R29 ;  /* 0x0000201d00007388 */ /* 0x000fe80000000800 */
[----:B------:R-:W-:Y:S04]  /*09a0*/  STS [R0+0x70], R25 ;  /* 0x0000701900007388 */ /* 0x000fe80000000800 */
[----:B------:R-:W-:Y:S04]  /*09b0*/  STS [R0+0xc0], R13 ;  /* 0x0000c00d00007388 */ /* 0x000fe80000000800 */
[----:B------:R-:W-:Y:S01]  /*09c0*/  STS [R0+0x110], R27 ;  /* 0x0001101b00007388 */ /* 0x000fe20000000800 */
[----:B------:R-:W-:Y:S06]  /*09d0*/  BAR.SYNC.DEFER_BLOCKING 0x0 ;  /* 0x0000000000007b1d */ /* 0x000fec0000010000 */
[----:B------:R-:W0:Y:S04]  /*09e0*/  LDS.128 R32, [R32] ;  /* 0x0000000020207984 */ /* 0x000e280000000c00 */
[----:B0-----:R0:W-:Y:S02]  /*09f0*/  @P1 STG.E.128 desc[UR6][R2.64], R32 ;  /* 0x0000002002001986 */ /* 0x0011e4000c101d06 */
[----:B0-----:R-:W-:Y:S05]  /*0a00*/  @!P0 EXIT ;  /* 0x000000000000894d */ /* 0x001fea0003800000 */
[----:B------:R-:W0:Y:S01]  /*0a10*/  LDS.128 R16, [R16+0x800] ;  /* 0x0008000010107984 */ /* 0x000e220000000c00 */
[----:B------:R-:W-:-:S05]  /*0a20*/  IMAD.WIDE R30, R30, 0x4, R4 ;  /* 0x000000041e1e7825 */ /* 0x000fca00078e0204 */
[----:B0-----:R-:W-:Y:S01]  /*0a30*/  STG.E.128 desc[UR6][R30.64], R16 ;  /* 0x000000101e007986 */ /* 0x001fe2000c101d06 */
[----:B------:R-:W-:Y:S05]  /*0a40*/  EXIT ;  /* 0x000000000000794d */ /* 0x000fea0003800000 */
.L_x_0:
[----:B------:R-:W-:-:S00]  /*0a50*/  BRA `(.L_x_0) ;  /* 0xfffffffc00fc7947 */ /* 0x000fc0000383ffff */
[----:B------:R-:W-:-:S00]  /*0a60*/  NOP ;  /* 0x0000000000007918 */ /* 0x000fc00000000000 */
        /* <DEDUP_REMOVED lines=9> */
.L_x_1:


//--------------------- .nv.shared.triton_poi_fused_add_unsqueeze_5 --------------------------
	.section	.nv.shared.triton_poi_fused_add_unsqueeze_5,"aw",@nobits
	.sectionflags	@""
	.align	16
	.zero		1024


//--------------------- .nv.constant0.triton_poi_fused_add_unsqueeze_5 --------------------------
	.section	.nv.constant0.triton_poi_fused_add_unsqueeze_5,"a",@progbits
	.sectionflags	@""
	.align	4
.nv.constant0.triton_poi_fused_add_unsqueeze_5:
	.zero		600
